//
// Generated by NVIDIA NVVM Compiler
//
// Compiler Build ID: CL-36424714
// Cuda compilation tools, release 13.0, V13.0.88
// Based on NVVM 20.0.0
//

.version 9.0
.target sm_100
.address_size 64

	// .globl	_Z34spatial_locality_contiguous_kernelPKfPfi

.visible .entry _Z34spatial_locality_contiguous_kernelPKfPfi(
	.param .u64 .ptr .align 1 _Z34spatial_locality_contiguous_kernelPKfPfi_param_0,
	.param .u64 .ptr .align 1 _Z34spatial_locality_contiguous_kernelPKfPfi_param_1,
	.param .u32 _Z34spatial_locality_contiguous_kernelPKfPfi_param_2
)
{
	.reg .pred 	%p<6>;
	.reg .b32 	%r<27>;
	.reg .b32 	%f<25>;
	.reg .b64 	%rd<12>;

	ld.param.u64 	%rd4, [_Z34spatial_locality_contiguous_kernelPKfPfi_param_0];
	ld.param.u64 	%rd3, [_Z34spatial_locality_contiguous_kernelPKfPfi_param_1];
	ld.param.u32 	%r17, [_Z34spatial_locality_contiguous_kernelPKfPfi_param_2];
	cvta.to.global.u64 	%rd1, %rd4;
	mov.u32 	%r18, %ctaid.x;
	mov.u32 	%r19, %ntid.x;
	mov.u32 	%r20, %tid.x;
	mad.lo.s32 	%r1, %r18, %r19, %r20;
	mul.lo.s32 	%r2, %r17, %r1;
	setp.lt.s32 	%p1, %r17, 1;
	mov.f32 	%f24, 0f00000000;
	@%p1 bra 	$L__BB0_7;
	and.b32  	%r3, %r17, 3;
	setp.lt.u32 	%p2, %r17, 4;
	mov.f32 	%f24, 0f00000000;
	mov.b32 	%r24, 0;
	@%p2 bra 	$L__BB0_4;
	and.b32  	%r24, %r17, 2147483644;
	neg.s32 	%r23, %r24;
	add.s64 	%rd2, %rd1, 8;
	mov.f32 	%f24, 0f00000000;
	mov.u32 	%r22, %r2;
$L__BB0_3:
	.pragma "nounroll";
	mul.wide.s32 	%rd5, %r22, 4;
	add.s64 	%rd6, %rd2, %rd5;
	ld.global.nc.f32 	%f12, [%rd6+-8];
	add.f32 	%f13, %f24, %f12;
	ld.global.nc.f32 	%f14, [%rd6+-4];
	add.f32 	%f15, %f13, %f14;
	ld.global.nc.f32 	%f16, [%rd6];
	add.f32 	%f17, %f15, %f16;
	ld.global.nc.f32 	%f18, [%rd6+4];
	add.f32 	%f24, %f17, %f18;
	add.s32 	%r23, %r23, 4;
	add.s32 	%r22, %r22, 4;
	setp.ne.s32 	%p3, %r23, 0;
	@%p3 bra 	$L__BB0_3;
$L__BB0_4:
	setp.eq.s32 	%p4, %r3, 0;
	@%p4 bra 	$L__BB0_7;
	add.s32 	%r26, %r24, %r2;
	neg.s32 	%r25, %r3;
$L__BB0_6:
	.pragma "nounroll";
	mul.wide.s32 	%rd7, %r26, 4;
	add.s64 	%rd8, %rd1, %rd7;
	ld.global.nc.f32 	%f19, [%rd8];
	add.f32 	%f24, %f24, %f19;
	add.s32 	%r26, %r26, 1;
	add.s32 	%r25, %r25, 1;
	setp.ne.s32 	%p5, %r25, 0;
	@%p5 bra 	$L__BB0_6;
$L__BB0_7:
	cvta.to.global.u64 	%rd9, %rd3;
	mul.wide.s32 	%rd10, %r1, 4;
	add.s64 	%rd11, %rd9, %rd10;
	st.global.f32 	[%rd11], %f24;
	ret;

}
	// .globl	_Z31spatial_locality_strided_kernelPKfPfii
.visible .entry _Z31spatial_locality_strided_kernelPKfPfii(
	.param .u64 .ptr .align 1 _Z31spatial_locality_strided_kernelPKfPfii_param_0,
	.param .u64 .ptr .align 1 _Z31spatial_locality_strided_kernelPKfPfii_param_1,
	.param .u32 _Z31spatial_locality_strided_kernelPKfPfii_param_2,
	.param .u32 _Z31spatial_locality_strided_kernelPKfPfii_param_3
)
{
	.reg .pred 	%p<6>;
	.reg .b32 	%r<31>;
	.reg .b32 	%f<25>;
	.reg .b64 	%rd<15>;

	ld.param.u64 	%rd3, [_Z31spatial_locality_strided_kernelPKfPfii_param_0];
	ld.param.u64 	%rd2, [_Z31spatial_locality_strided_kernelPKfPfii_param_1];
	ld.param.u32 	%r18, [_Z31spatial_locality_strided_kernelPKfPfii_param_2];
	ld.param.u32 	%r19, [_Z31spatial_locality_strided_kernelPKfPfii_param_3];
	cvta.to.global.u64 	%rd1, %rd3;
	mov.u32 	%r20, %ctaid.x;
	mov.u32 	%r21, %ntid.x;
	mov.u32 	%r22, %tid.x;
	mad.lo.s32 	%r1, %r20, %r21, %r22;
	setp.lt.s32 	%p1, %r18, 1;
	mov.f32 	%f24, 0f00000000;
	@%p1 bra 	$L__BB1_7;
	and.b32  	%r2, %r18, 3;
	setp.lt.u32 	%p2, %r18, 4;
	mov.f32 	%f24, 0f00000000;
	mov.b32 	%r28, 0;
	@%p2 bra 	$L__BB1_4;
	and.b32  	%r28, %r18, 2147483644;
	neg.s32 	%r27, %r28;
	mul.lo.s32 	%r24, %r19, %r18;
	mul.lo.s32 	%r26, %r24, %r1;
	shl.b32 	%r6, %r19, 2;
	mov.f32 	%f24, 0f00000000;
	mul.wide.s32 	%rd6, %r19, 4;
$L__BB1_3:
	.pragma "nounroll";
	mul.wide.s32 	%rd4, %r26, 4;
	add.s64 	%rd5, %rd1, %rd4;
	ld.global.nc.f32 	%f12, [%rd5];
	add.f32 	%f13, %f24, %f12;
	add.s64 	%rd7, %rd5, %rd6;
	ld.global.nc.f32 	%f14, [%rd7];
	add.f32 	%f15, %f13, %f14;
	add.s64 	%rd8, %rd7, %rd6;
	ld.global.nc.f32 	%f16, [%rd8];
	add.f32 	%f17, %f15, %f16;
	add.s64 	%rd9, %rd8, %rd6;
	ld.global.nc.f32 	%f18, [%rd9];
	add.f32 	%f24, %f17, %f18;
	add.s32 	%r27, %r27, 4;
	add.s32 	%r26, %r26, %r6;
	setp.ne.s32 	%p3, %r27, 0;
	@%p3 bra 	$L__BB1_3;
$L__BB1_4:
	setp.eq.s32 	%p4, %r2, 0;
	@%p4 bra 	$L__BB1_7;
	mad.lo.s32 	%r25, %r18, %r1, %r28;
	mul.lo.s32 	%r30, %r19, %r25;
	neg.s32 	%r29, %r2;
$L__BB1_6:
	.pragma "nounroll";
	mul.wide.s32 	%rd10, %r30, 4;
	add.s64 	%rd11, %rd1, %rd10;
	ld.global.nc.f32 	%f19, [%rd11];
	add.f32 	%f24, %f24, %f19;
	add.s32 	%r30, %r30, %r19;
	add.s32 	%r29, %r29, 1;
	setp.ne.s32 	%p5, %r29, 0;
	@%p5 bra 	$L__BB1_6;
$L__BB1_7:
	cvta.to.global.u64 	%rd12, %rd2;
	mul.wide.s32 	%rd13, %r1, 4;
	add.s64 	%rd14, %rd12, %rd13;
	st.global.f32 	[%rd14], %f24;
	ret;

}


// ===== COMPILED SASS (sm_100) =====

	.target	sm_100

	.elftype	@"ET_EXEC"


//--------------------- .note.nv.tkinfo           --------------------------
	.section	.note.nv.tkinfo,"",@"SHT_NOTE"
	.sectionflags	@"SHF_NOTE_NV_TKINFO"
	.tkinfo
        /*0018*/ 	.word	0x00000002
        /*0030*/ 	.string	""
        /*0030*/ 	.string	"ptxas"
        /*0030*/ 	.string	"Cuda compilation tools, release 13.0, V13.0.88"
        /*0030*/ 	.string	"Build cuda_13.0.r13.0/compiler.36424714_0"
        /*0030*/ 	.string	"-arch sm_100 -m 64 "



//--------------------- .note.nv.cuinfo           --------------------------
	.section	.note.nv.cuinfo,"",@"SHT_NOTE"
	.sectionflags	@"SHF_NOTE_NV_CUINFO"
        /*0018*/ 	.short	0x0002
        /*001a*/ 	.short	0x0064
        /*001c*/ 	.short	0x0082
	.zero		2


//--------------------- .nv.info                  --------------------------
	.section	.nv.info,"",@"SHT_CUDA_INFO"
	.align	4


	//----- nvinfo : EIATTR_REGCOUNT
	.align		4
        /*0000*/ 	.byte	0x04, 0x2f
        /*0002*/ 	.short	(.L_1 - .L_0)
	.align		4
.L_0:
        /*0004*/ 	.word	index@(_Z34spatial_locality_contiguous_kernelPKfPfi)
        /*0008*/ 	.word	0x00000012


	//----- nvinfo : EIATTR_FRAME_SIZE
	.align		4
.L_1:
        /*000c*/ 	.byte	0x04, 0x11
        /*000e*/ 	.short	(.L_3 - .L_2)
	.align		4
.L_2:
        /*0010*/ 	.word	index@(_Z34spatial_locality_contiguous_kernelPKfPfi)
        /*0014*/ 	.word	0x00000000


	//----- nvinfo : EIATTR_REGCOUNT
	.align		4
.L_3:
        /*0018*/ 	.byte	0x04, 0x2f
        /*001a*/ 	.short	(.L_5 - .L_4)
	.align		4
.L_4:
        /*001c*/ 	.word	index@(_Z31spatial_locality_strided_kernelPKfPfii)
        /*0020*/ 	.word	0x00000014


	//----- nvinfo : EIATTR_FRAME_SIZE
	.align		4
.L_5:
        /*0024*/ 	.byte	0x04, 0x11
        /*0026*/ 	.short	(.L_7 - .L_6)
	.align		4
.L_6:
        /*0028*/ 	.word	index@(_Z31spatial_locality_strided_kernelPKfPfii)
        /*002c*/ 	.word	0x00000000


	//----- nvinfo : EIATTR_MIN_STACK_SIZE
	.align		4
.L_7:
        /*0030*/ 	.byte	0x04, 0x12
        /*0032*/ 	.short	(.L_9 - .L_8)
	.align		4
.L_8:
        /*0034*/ 	.word	index@(_Z31spatial_locality_strided_kernelPKfPfii)
        /*0038*/ 	.word	0x00000000


	//----- nvinfo : EIATTR_MIN_STACK_SIZE
	.align		4
.L_9:
        /*003c*/ 	.byte	0x04, 0x12
        /*003e*/ 	.short	(.L_11 - .L_10)
	.align		4
.L_10:
        /*0040*/ 	.word	index@(_Z34spatial_locality_contiguous_kernelPKfPfi)
        /*0044*/ 	.word	0x00000000
.L_11:


//--------------------- .nv.compat                --------------------------
	.section	.nv.compat,"",@"SHT_CUDA_COMPAT_INFO"
	.align	4
        /*0000*/ 	.byte	0x02, 0x09, 0x00, 0x00, 0x02, 0x02, 0x01, 0x00, 0x02, 0x05, 0x05, 0x00, 0x03, 0x07, 0x01, 0x01
        /*0010*/ 	.byte	0x02, 0x03, 0x00, 0x00, 0x02, 0x06, 0x01, 0x00, 0x04, 0x0b, 0x08, 0x00, 0x09, 0x00, 0x00, 0x00
        /*0020*/ 	.byte	0x00, 0x00, 0x00, 0x00


//--------------------- .nv.info._Z31spatial_locality_strided_kernelPKfPfii --------------------------
	.section	.nv.info._Z31spatial_locality_strided_kernelPKfPfii,"",@"SHT_CUDA_INFO"
	.sectionflags	@""
	.align	4


	//----- nvinfo : EIATTR_CUDA_API_VERSION
	.align		4
        /*0000*/ 	.byte	0x04, 0x37
        /*0002*/ 	.short	(.L_13 - .L_12)
.L_12:
        /*0004*/ 	.word	0x00000082


	//----- nvinfo : EIATTR_KPARAM_INFO
	.align		4
.L_13:
        /*0008*/ 	.byte	0x04, 0x17
        /*000a*/ 	.short	(.L_15 - .L_14)
.L_14:
        /*000c*/ 	.word	0x00000000
        /*0010*/ 	.short	0x0003
        /*0012*/ 	.short	0x0014
        /*0014*/ 	.byte	0x00, 0xf0, 0x11, 0x00


	//----- nvinfo : EIATTR_KPARAM_INFO
	.align		4
.L_15:
        /*0018*/ 	.byte	0x04, 0x17
        /*001a*/ 	.short	(.L_17 - .L_16)
.L_16:
        /*001c*/ 	.word	0x00000000
        /*0020*/ 	.short	0x0002
        /*0022*/ 	.short	0x0010
        /*0024*/ 	.byte	0x00, 0xf0, 0x11, 0x00


	//----- nvinfo : EIATTR_KPARAM_INFO
	.align		4
.L_17:
        /*0028*/ 	.byte	0x04, 0x17
        /*002a*/ 	.short	(.L_19 - .L_18)
.L_18:
        /*002c*/ 	.word	0x00000000
        /*0030*/ 	.short	0x0001
        /*0032*/ 	.short	0x0008
        /*0034*/ 	.byte	0x00, 0xf5, 0x21, 0x00


	//----- nvinfo : EIATTR_KPARAM_INFO
	.align		4
.L_19:
        /*0038*/ 	.byte	0x04, 0x17
        /*003a*/ 	.short	(.L_21 - .L_20)
.L_20:
        /*003c*/ 	.word	0x00000000
        /*0040*/ 	.short	0x0000
        /*0042*/ 	.short	0x0000
        /*0044*/ 	.byte	0x00, 0xf5, 0x21, 0x00


	//----- nvinfo : EIATTR_SPARSE_MMA_MASK
	.align		4
.L_21:
        /*0048*/ 	.byte	0x03, 0x50
        /*004a*/ 	.short	0x0000


	//----- nvinfo : EIATTR_MAXREG_COUNT
	.align		4
        /*004c*/ 	.byte	0x03, 0x1b
        /*004e*/ 	.short	0x00ff


	//----- nvinfo : EIATTR_MERCURY_ISA_VERSION
	.align		4
        /*0050*/ 	.byte	0x03, 0x5f
        /*0052*/ 	.short	0x0101


	//----- nvinfo : EIATTR_VRC_CTA_INIT_COUNT
	.align		4
        /*0054*/ 	.byte	0x02, 0x4a
	.zero		1
	.zero		1


	//----- nvinfo : EIATTR_EXIT_INSTR_OFFSETS
	.align		4
        /*0058*/ 	.byte	0x04, 0x1c
        /*005a*/ 	.short	(.L_23 - .L_22)


	//   ....[0]....
.L_22:
        /*005c*/ 	.word	0x00000370


	//----- nvinfo : EIATTR_CBANK_PARAM_SIZE
	.align		4
.L_23:
        /*0060*/ 	.byte	0x03, 0x19
        /*0062*/ 	.short	0x0018


	//----- nvinfo : EIATTR_PARAM_CBANK
	.align		4
        /*0064*/ 	.byte	0x04, 0x0a
        /*0066*/ 	.short	(.L_25 - .L_24)
	.align		4
.L_24:
        /*0068*/ 	.word	index@(.nv.constant0._Z31spatial_locality_strided_kernelPKfPfii)
        /*006c*/ 	.short	0x0380
        /*006e*/ 	.short	0x0018


	//----- nvinfo : EIATTR_SW_WAR
	.align		4
.L_25:
        /*0070*/ 	.byte	0x04, 0x36
        /*0072*/ 	.short	(.L_27 - .L_26)
.L_26:
        /*0074*/ 	.word	0x00000008
.L_27:


//--------------------- .nv.info._Z34spatial_locality_contiguous_kernelPKfPfi --------------------------
	.section	.nv.info._Z34spatial_locality_contiguous_kernelPKfPfi,"",@"SHT_CUDA_INFO"
	.sectionflags	@""
	.align	4


	//----- nvinfo : EIATTR_CUDA_API_VERSION
	.align		4
        /*0000*/ 	.byte	0x04, 0x37
        /*0002*/ 	.short	(.L_29 - .L_28)
.L_28:
        /*0004*/ 	.word	0x00000082


	//----- nvinfo : EIATTR_KPARAM_INFO
	.align		4
.L_29:
        /*0008*/ 	.byte	0x04, 0x17
        /*000a*/ 	.short	(.L_31 - .L_30)
.L_30:
        /*000c*/ 	.word	0x00000000
        /*0010*/ 	.short	0x0002
        /*0012*/ 	.short	0x0010
        /*0014*/ 	.byte	0x00, 0xf0, 0x11, 0x00


	//----- nvinfo : EIATTR_KPARAM_INFO
	.align		4
.L_31:
        /*0018*/ 	.byte	0x04, 0x17
        /*001a*/ 	.short	(.L_33 - .L_32)
.L_32:
        /*001c*/ 	.word	0x00000000
        /*0020*/ 	.short	0x0001
        /*0022*/ 	.short	0x0008
        /*0024*/ 	.byte	0x00, 0xf5, 0x21, 0x00


	//----- nvinfo : EIATTR_KPARAM_INFO
	.align		4
.L_33:
        /*0028*/ 	.byte	0x04, 0x17
        /*002a*/ 	.short	(.L_35 - .L_34)
.L_34:
        /*002c*/ 	.word	0x00000000
        /*0030*/ 	.short	0x0000
        /*0032*/ 	.short	0x0000
        /*0034*/ 	.byte	0x00, 0xf5, 0x21, 0x00


	//----- nvinfo : EIATTR_SPARSE_MMA_MASK
	.align		4
.L_35:
        /*0038*/ 	.byte	0x03, 0x50
        /*003a*/ 	.short	0x0000


	//----- nvinfo : EIATTR_MAXREG_COUNT
	.align		4
        /*003c*/ 	.byte	0x03, 0x1b
        /*003e*/ 	.short	0x00ff


	//----- nvinfo : EIATTR_MERCURY_ISA_VERSION
	.align		4
        /*0040*/ 	.byte	0x03, 0x5f
        /*0042*/ 	.short	0x0101


	//----- nvinfo : EIATTR_VRC_CTA_INIT_COUNT
	.align		4
        /*0044*/ 	.byte	0x02, 0x4a
	.zero		1
	.zero		1


	//----- nvinfo : EIATTR_EXIT_INSTR_OFFSETS
	.align		4
        /*0048*/ 	.byte	0x04, 0x1c
        /*004a*/ 	.short	(.L_37 - .L_36)


	//   ....[0]....
.L_36:
        /*004c*/ 	.word	0x00000350


	//----- nvinfo : EIATTR_CBANK_PARAM_SIZE
	.align		4
.L_37:
        /*0050*/ 	.byte	0x03, 0x19
        /*0052*/ 	.short	0x0014


	//----- nvinfo : EIATTR_PARAM_CBANK
	.align		4
        /*0054*/ 	.byte	0x04, 0x0a
        /*0056*/ 	.short	(.L_39 - .L_38)
	.align		4
.L_38:
        /*0058*/ 	.word	index@(.nv.constant0._Z34spatial_locality_contiguous_kernelPKfPfi)
        /*005c*/ 	.short	0x0380
        /*005e*/ 	.short	0x0014


	//----- nvinfo : EIATTR_SW_WAR
	.align		4
.L_39:
        /*0060*/ 	.byte	0x04, 0x36
        /*0062*/ 	.short	(.L_41 - .L_40)
.L_40:
        /*0064*/ 	.word	0x00000008
.L_41:


//--------------------- .nv.callgraph             --------------------------
	.section	.nv.callgraph,"",@"SHT_CUDA_CALLGRAPH"
	.align	4
	.sectionentsize	8
	.align		4
        /*0000*/ 	.word	0x00000000
	.align		4
        /*0004*/ 	.word	0xffffffff
	.align		4
        /*0008*/ 	.word	0x00000000
	.align		4
        /*000c*/ 	.word	0xfffffffe
	.align		4
        /*0010*/ 	.word	0x00000000
	.align		4
        /*0014*/ 	.word	0xfffffffd
	.align		4
        /*0018*/ 	.word	0x00000000
	.align		4
        /*001c*/ 	.word	0xfffffffc


//--------------------- .text._Z31spatial_locality_strided_kernelPKfPfii --------------------------
	.section	.text._Z31spatial_locality_strided_kernelPKfPfii,"ax",@progbits
	.align	128
        .global         _Z31spatial_locality_strided_kernelPKfPfii
        .type           _Z31spatial_locality_strided_kernelPKfPfii,@function
        .size           _Z31spatial_locality_strided_kernelPKfPfii,(.L_x_10 - _Z31spatial_locality_strided_kernelPKfPfii)
        .other          _Z31spatial_locality_strided_kernelPKfPfii,@"STO_CUDA_ENTRY STV_DEFAULT"
_Z31spatial_locality_strided_kernelPKfPfii:
.text._Z31spatial_locality_strided_kernelPKfPfii:
[----:B------:R-:W-:Y:S01]  /*0000*/  LDC R1, c[0x0][0x37c] ;  /* 0x0000df00ff017b82 */ /* 0x000fe20000000800 */
[----:B------:R-:W0:Y:S01]  /*0010*/  S2R R3, SR_TID.X ;  /* 0x0000000000037919 */ /* 0x000e220000002100 */
[----:B------:R-:W1:Y:S06]  /*0020*/  LDCU UR7, c[0x0][0x390] ;  /* 0x00007200ff0777ac */ /* 0x000e6c0008000800 */
[----:B------:R-:W0:Y:S01]  /*0030*/  S2UR UR4, SR_CTAID.X ;  /* 0x00000000000479c3 */ /* 0x000e220000002500 */
[----:B------:R-:W-:Y:S01]  /*0040*/  HFMA2 R4, -RZ, RZ, 0, 0 ;  /* 0x00000000ff047431 */ /* 0x000fe200000001ff */
[----:B------:R-:W2:Y:S06]  /*0050*/  LDCU.64 UR8, c[0x0][0x358] ;  /* 0x00006b00ff0877ac */ /* 0x000eac0008000a00 */
[----:B------:R-:W0:Y:S01]  /*0060*/  LDC R0, c[0x0][0x360] ;  /* 0x0000d800ff007b82 */ /* 0x000e220000000800 */
[----:B-1----:R-:W-:Y:S01]  /*0070*/  UISETP.GE.AND UP0, UPT, UR7, 0x1, UPT ;  /* 0x000000010700788c */ /* 0x002fe2000bf06270 */
[----:B0-----:R-:W-:-:S08]  /*0080*/  IMAD R0, R0, UR4, R3 ;  /* 0x0000000400007c24 */ /* 0x001fd0000f8e0203 */
[----:B--2---:R-:W-:Y:S05]  /*0090*/  BRA.U !UP0, `(.L_x_0) ;  /* 0x0000000108a87547 */ /* 0x004fea000b800000 */
[----:B------:R-:W-:Y:S01]  /*00a0*/  UISETP.GE.U32.AND UP1, UPT, UR7, 0x4, UPT ;  /* 0x000000040700788c */ /* 0x000fe2000bf26070 */
[----:B------:R-:W-:Y:S01]  /*00b0*/  CS2R R4, SRZ ;  /* 0x0000000000047805 */ /* 0x000fe2000001ff00 */
[----:B------:R-:W-:-:S04]  /*00c0*/  ULOP3.LUT UR4, UR7, 0x3, URZ, 0xc0, !UPT ;  /* 0x0000000307047892 */ /* 0x000fc8000f8ec0ff */
[----:B------:R-:W-:-:S03]  /*00d0*/  UISETP.NE.AND UP0, UPT, UR4, URZ, UPT ;  /* 0x000000ff0400728c */ /* 0x000fc6000bf05270 */
[----:B------:R-:W-:Y:S08]  /*00e0*/  BRA.U !UP1, `(.L_x_1) ;  /* 0x0000000109607547 */ /* 0x000ff0000b800000 */
[----:B------:R-:W0:Y:S01]  /*00f0*/  LDC R17, c[0x0][0x394] ;  /* 0x0000e500ff117b82 */ /* 0x000e220000000800 */
[----:B------:R-:W-:Y:S01]  /*0100*/  ULOP3.LUT UR5, UR7, 0x7ffffffc, URZ, 0xc0, !UPT ;  /* 0x7ffffffc07057892 */ /* 0x000fe2000f8ec0ff */
[----:B------:R-:W-:-:S03]  /*0110*/  MOV R4, RZ ;  /* 0x000000ff00047202 */ /* 0x000fc60000000f00 */
[----:B------:R-:W-:Y:S02]  /*0120*/  UIADD3 UR6, UPT, UPT, -UR5, URZ, URZ ;  /* 0x000000ff05067290 */ /* 0x000fe4000fffe1ff */
[----:B------:R-:W-:Y:S01]  /*0130*/  MOV R5, UR5 ;  /* 0x0000000500057c02 */ /* 0x000fe20008000f00 */
[----:B------:R-:W1:Y:S01]  /*0140*/  LDC.64 R2, c[0x0][0x380] ;  /* 0x0000e000ff027b82 */ /* 0x000e620000000a00 */
[----:B0-----:R-:W-:-:S04]  /*0150*/  IMAD R7, R17, UR7, RZ ;  /* 0x0000000711077c24 */ /* 0x001fc8000f8e02ff */
[----:B------:R-:W-:-:S07]  /*0160*/  IMAD R15, R0, R7, RZ ;  /* 0x00000007000f7224 */ /* 0x000fce00078e02ff */
.L_x_2:
[----:B-1----:R-:W-:-:S04]  /*0170*/  IMAD.WIDE R6, R15, 0x4, R2 ;  /* 0x000000040f067825 */ /* 0x002fc800078e0202 */
[C---:B------:R-:W-:Y:S02]  /*0180*/  IMAD.WIDE R8, R17.reuse, 0x4, R6 ;  /* 0x0000000411087825 */ /* 0x040fe400078e0206 */
[----:B------:R-:W2:Y:S02]  /*0190*/  LDG.E.CONSTANT R7, desc[UR8][R6.64] ;  /* 0x0000000806077981 */ /* 0x000ea4000c1e9900 */
[C---:B------:R-:W-:Y:S02]  /*01a0*/  IMAD.WIDE R10, R17.reuse, 0x4, R8 ;  /* 0x00000004110a7825 */ /* 0x040fe400078e0208 */
[----:B------:R-:W3:Y:S02]  /*01b0*/  LDG.E.CONSTANT R9, desc[UR8][R8.64] ;  /* 0x0000000808097981 */ /* 0x000ee4000c1e9900 */
[C---:B------:R-:W-:Y:S02]  /*01c0*/  IMAD.WIDE R12, R17.reuse, 0x4, R10 ;  /* 0x00000004110c7825 */ /* 0x040fe400078e020a */
[----:B------:R-:W4:Y:S04]  /*01d0*/  LDG.E.CONSTANT R11, desc[UR8][R10.64] ;  /* 0x000000080a0b7981 */ /* 0x000f28000c1e9900 */
[----:B------:R-:W5:Y:S01]  /*01e0*/  LDG.E.CONSTANT R13, desc[UR8][R12.64] ;  /* 0x000000080c0d7981 */ /* 0x000f62000c1e9900 */
[----:B------:R-:W-:Y:S01]  /*01f0*/  UIADD3 UR6, UPT, UPT, UR6, 0x4, URZ ;  /* 0x0000000406067890 */ /* 0x000fe2000fffe0ff */
[----:B------:R-:W-:-:S03]  /*0200*/  LEA R15, R17, R15, 0x2 ;  /* 0x0000000f110f7211 */ /* 0x000fc600078e10ff */
[----:B------:R-:W-:Y:S01]  /*0210*/  UISETP.NE.AND UP1, UPT, UR6, URZ, UPT ;  /* 0x000000ff0600728c */ /* 0x000fe2000bf25270 */
[----:B--2---:R-:W-:-:S04]  /*0220*/  FADD R4, R7, R4 ;  /* 0x0000000407047221 */ /* 0x004fc80000000000 */
[----:B---3--:R-:W-:-:S04]  /*0230*/  FADD R4, R4, R9 ;  /* 0x0000000904047221 */ /* 0x008fc80000000000 */
[----:B----4-:R-:W-:-:S04]  /*0240*/  FADD R4, R4, R11 ;  /* 0x0000000b04047221 */ /* 0x010fc80000000000 */
[----:B-----5:R-:W-:Y:S01]  /*0250*/  FADD R4, R4, R13 ;  /* 0x0000000d04047221 */ /* 0x020fe20000000000 */
[----:B------:R-:W-:Y:S06]  /*0260*/  BRA.U UP1, `(.L_x_2) ;  /* 0xfffffffd01c07547 */ /* 0x000fec000b83ffff */
.L_x_1:
[----:B------:R-:W-:Y:S05]  /*0270*/  BRA.U !UP0, `(.L_x_0) ;  /* 0x0000000108307547 */ /* 0x000fea000b800000 */
[----:B------:R-:W0:Y:S01]  /*0280*/  LDC.64 R6, c[0x0][0x380] ;  /* 0x0000e000ff067b82 */ /* 0x000e220000000a00 */
[----:B------:R-:W1:Y:S01]  /*0290*/  LDCU UR5, c[0x0][0x394] ;  /* 0x00007280ff0577ac */ /* 0x000e620008000800 */
[----:B------:R-:W-:Y:S01]  /*02a0*/  IMAD R5, R0, UR7, R5 ;  /* 0x0000000700057c24 */ /* 0x000fe2000f8e0205 */
[----:B------:R-:W-:-:S03]  /*02b0*/  UIADD3 UR4, UPT, UPT, -UR4, URZ, URZ ;  /* 0x000000ff04047290 */ /* 0x000fc6000fffe1ff */
[----:B-1----:R-:W-:-:S09]  /*02c0*/  IMAD R5, R5, UR5, RZ ;  /* 0x0000000505057c24 */ /* 0x002fd2000f8e02ff */
.L_x_3:
[----:B0-----:R-:W-:-:S06]  /*02d0*/  IMAD.WIDE R2, R5, 0x4, R6 ;  /* 0x0000000405027825 */ /* 0x001fcc00078e0206 */
[----:B------:R-:W2:Y:S01]  /*02e0*/  LDG.E.CONSTANT R3, desc[UR8][R2.64] ;  /* 0x0000000802037981 */ /* 0x000ea2000c1e9900 */
[----:B------:R-:W-:Y:S01]  /*02f0*/  UIADD3 UR4, UPT, UPT, UR4, 0x1, URZ ;  /* 0x0000000104047890 */ /* 0x000fe2000fffe0ff */
[----:B------:R-:W-:-:S03]  /*0300*/  IADD3 R5, PT, PT, R5, UR5, RZ ;  /* 0x0000000505057c10 */ /* 0x000fc6000fffe0ff */
[----:B------:R-:W-:Y:S01]  /*0310*/  UISETP.NE.AND UP0, UPT, UR4, URZ, UPT ;  /* 0x000000ff0400728c */ /* 0x000fe2000bf05270 */
[----:B--2---:R-:W-:-:S08]  /*0320*/  FADD R4, R3, R4 ;  /* 0x0000000403047221 */ /* 0x004fd00000000000 */
[----:B------:R-:W-:Y:S05]  /*0330*/  BRA.U UP0, `(.L_x_3) ;  /* 0xfffffffd00e47547 */ /* 0x000fea000b83ffff */
.L_x_0:
[----:B------:R-:W0:Y:S02]  /*0340*/  LDC.64 R2, c[0x0][0x388] ;  /* 0x0000e200ff027b82 */ /* 0x000e240000000a00 */
[----:B0-----:R-:W-:-:S05]  /*0350*/  IMAD.WIDE R2, R0, 0x4, R2 ;  /* 0x0000000400027825 */ /* 0x001fca00078e0202 */
[----:B------:R-:W-:Y:S01]  /*0360*/  STG.E desc[UR8][R2.64], R4 ;  /* 0x0000000402007986 */ /* 0x000fe2000c101908 */
[----:B------:R-:W-:Y:S05]  /*0370*/  EXIT ;  /* 0x000000000000794d */ /* 0x000fea0003800000 */
.L_x_4:
[----:B------:R-:W-:-:S00]  /*0380*/  BRA `(.L_x_4) ;  /* 0xfffffffc00fc7947 */ /* 0x000fc0000383ffff */
[----:B------:R-:W-:-:S00]  /*0390*/  NOP ;  /* 0x0000000000007918 */ /* 0x000fc00000000000 */
        /* <DEDUP_REMOVED lines=14> */
.L_x_10:


//--------------------- .text._Z34spatial_locality_contiguous_kernelPKfPfi --------------------------
	.section	.text._Z34spatial_locality_contiguous_kernelPKfPfi,"ax",@progbits
	.align	128
        .global         _Z34spatial_locality_contiguous_kernelPKfPfi
        .type           _Z34spatial_locality_contiguous_kernelPKfPfi,@function
        .size           _Z34spatial_locality_contiguous_kernelPKfPfi,(.L_x_11 - _Z34spatial_locality_contiguous_kernelPKfPfi)
        .other          _Z34spatial_locality_contiguous_kernelPKfPfi,@"STO_CUDA_ENTRY STV_DEFAULT"
_Z34spatial_locality_contiguous_kernelPKfPfi:
.text._Z34spatial_locality_contiguous_kernelPKfPfi:
        /* <DEDUP_REMOVED lines=10> */
[----:B------:R-:W-:Y:S02]  /*00a0*/  UISETP.GE.U32.AND UP1, UPT, UR6, 0x4, UPT ;  /* 0x000000040600788c */ /* 0x000fe4000bf26070 */
[----:B------:R-:W-:Y:S01]  /*00b0*/  IMAD R0, R7, UR6, RZ ;  /* 0x0000000607007c24 */ /* 0x000fe2000f8e02ff */
[----:B------:R-:W-:Y:S01]  /*00c0*/  ULOP3.LUT UR5, UR6, 0x3, URZ, 0xc0, !UPT ;  /* 0x0000000306057892 */ /* 0x000fe2000f8ec0ff */
[----:B------:R-:W-:Y:S01]  /*00d0*/  MOV R9, RZ ;  /* 0x000000ff00097202 */ /* 0x000fe20000000f00 */
[----:B------:R-:W-:Y:S02]  /*00e0*/  UMOV UR4, URZ ;  /* 0x000000ff00047c82 */ /* 0x000fe40008000000 */
[----:B------:R-:W-:Y:S02]  /*00f0*/  UISETP.NE.AND UP0, UPT, UR5, URZ, UPT ;  /* 0x000000ff0500728c */ /* 0x000fe4000bf05270 */
[----:B------:R-:W-:Y:S09]  /*0100*/  BRA.U !UP1, `(.L_x_6) ;  /* 0x0000000109587547 */ /* 0x000ff2000b800000 */
[----:B------:R-:W0:Y:S01]  /*0110*/  LDCU.64 UR8, c[0x0][0x380] ;  /* 0x00007000ff0877ac */ /* 0x000e220008000a00 */
[----:B------:R-:W-:Y:S02]  /*0120*/  MOV R9, RZ ;  /* 0x000000ff00097202 */ /* 0x000fe40000000f00 */
[----:B------:R-:W-:Y:S01]  /*0130*/  MOV R5, R0 ;  /* 0x0000000000057202 */ /* 0x000fe20000000f00 */
[----:B------:R-:W-:Y:S02]  /*0140*/  ULOP3.LUT UR4, UR6, 0x7ffffffc, URZ, 0xc0, !UPT ;  /* 0x7ffffffc06047892 */ /* 0x000fe4000f8ec0ff */
[----:B0-----:R-:W-:Y:S02]  /*0150*/  UIADD3 UR6, UP1, UPT, UR8, 0x8, URZ ;  /* 0x0000000808067890 */ /* 0x001fe4000ff3e0ff */
[----:B------:R-:W-:Y:S02]  /*0160*/  UIADD3 UR8, UPT, UPT, -UR4, URZ, URZ ;  /* 0x000000ff04087290 */ /* 0x000fe4000fffe1ff */
[----:B------:R-:W-:-:S12]  /*0170*/  UIADD3.X UR7, UPT, UPT, URZ, UR9, URZ, UP1, !UPT ;  /* 0x00000009ff077290 */ /* 0x000fd80008ffe4ff */
.L_x_7:
[----:B------:R-:W-:Y:S02]  /*0180*/  MOV R2, UR6 ;  /* 0x0000000600027c02 */ /* 0x000fe40008000f00 */
[----:B------:R-:W-:-:S03]  /*0190*/  MOV R3, UR7 ;  /* 0x0000000700037c02 */ /* 0x000fc60008000f00 */
[----:B------:R-:W-:-:S05]  /*01a0*/  IMAD.WIDE R2, R5, 0x4, R2 ;  /* 0x0000000405027825 */ /* 0x000fca00078e0202 */
[----:B------:R-:W2:Y:S04]  /*01b0*/  LDG.E.CONSTANT R4, desc[UR10][R2.64+-0x8] ;  /* 0xfffff80a02047981 */ /* 0x000ea8000c1e9900 */
[----:B------:R-:W3:Y:S04]  /*01c0*/  LDG.E.CONSTANT R11, desc[UR10][R2.64+-0x4] ;  /* 0xfffffc0a020b7981 */ /* 0x000ee8000c1e9900 */
[----:B------:R-:W4:Y:S04]  /*01d0*/  LDG.E.CONSTANT R13, desc[UR10][R2.64] ;  /* 0x0000000a020d7981 */ /* 0x000f28000c1e9900 */
[----:B------:R-:W5:Y:S01]  /*01e0*/  LDG.E.CONSTANT R15, desc[UR10][R2.64+0x4] ;  /* 0x0000040a020f7981 */ /* 0x000f62000c1e9900 */
[----:B------:R-:W-:Y:S01]  /*01f0*/  UIADD3 UR8, UPT, UPT, UR8, 0x4, URZ ;  /* 0x0000000408087890 */ /* 0x000fe2000fffe0ff */
[----:B------:R-:W-:-:S03]  /*0200*/  IADD3 R5, PT, PT, R5, 0x4, RZ ;  /* 0x0000000405057810 */ /* 0x000fc60007ffe0ff */
[----:B------:R-:W-:Y:S01]  /*0210*/  UISETP.NE.AND UP1, UPT, UR8, URZ, UPT ;  /* 0x000000ff0800728c */ /* 0x000fe2000bf25270 */
[----:B--2---:R-:W-:-:S04]  /*0220*/  FADD R4, R4, R9 ;  /* 0x0000000904047221 */ /* 0x004fc80000000000 */
[----:B---3--:R-:W-:-:S04]  /*0230*/  FADD R4, R4, R11 ;  /* 0x0000000b04047221 */ /* 0x008fc80000000000 */
[----:B----4-:R-:W-:-:S04]  /*0240*/  FADD R4, R4, R13 ;  /* 0x0000000d04047221 */ /* 0x010fc80000000000 */
[----:B-----5:R-:W-:Y:S01]  /*0250*/  FADD R9, R4, R15 ;  /* 0x0000000f04097221 */ /* 0x020fe20000000000 */
[----:B------:R-:W-:Y:S06]  /*0260*/  BRA.U UP1, `(.L_x_7) ;  /* 0xfffffffd01c47547 */ /* 0x000fec000b83ffff */
.L_x_6:
[----:B------:R-:W-:Y:S05]  /*0270*/  BRA.U !UP0, `(.L_x_5) ;  /* 0x0000000108287547 */ /* 0x000fea000b800000 */
[----:B------:R-:W0:Y:S01]  /*0280*/  LDC.64 R4, c[0x0][0x380] ;  /* 0x0000e000ff047b82 */ /* 0x000e220000000a00 */
[----:B------:R-:W-:Y:S01]  /*0290*/  IADD3 R11, PT, PT, R0, UR4, RZ ;  /* 0x00000004000b7c10 */ /* 0x000fe2000fffe0ff */
[----:B------:R-:W-:-:S12]  /*02a0*/  UIADD3 UR5, UPT, UPT, -UR5, URZ, URZ ;  /* 0x000000ff05057290 */ /* 0x000fd8000fffe1ff */
.L_x_8:
[----:B0-----:R-:W-:-:S06]  /*02b0*/  IMAD.WIDE R2, R11, 0x4, R4 ;  /* 0x000000040b027825 */ /* 0x001fcc00078e0204 */
[----:B------:R-:W2:Y:S01]  /*02c0*/  LDG.E.CONSTANT R2, desc[UR10][R2.64] ;  /* 0x0000000a02027981 */ /* 0x000ea2000c1e9900 */
[----:B------:R-:W-:Y:S01]  /*02d0*/  UIADD3 UR5, UPT, UPT, UR5, 0x1, URZ ;  /* 0x0000000105057890 */ /* 0x000fe2000fffe0ff */
[----:B------:R-:W-:-:S03]  /*02e0*/  IADD3 R11, PT, PT, R11, 0x1, RZ ;  /* 0x000000010b0b7810 */ /* 0x000fc60007ffe0ff */
[----:B------:R-:W-:Y:S01]  /*02f0*/  UISETP.NE.AND UP0, UPT, UR5, URZ, UPT ;  /* 0x000000ff0500728c */ /* 0x000fe2000bf05270 */
[----:B--2---:R-:W-:-:S08]  /*0300*/  FADD R9, R2, R9 ;  /* 0x0000000902097221 */ /* 0x004fd00000000000 */
[----:B------:R-:W-:Y:S05]  /*0310*/  BRA.U UP0, `(.L_x_8) ;  /* 0xfffffffd00e47547 */ /* 0x000fea000b83ffff */
.L_x_5:
[----:B------:R-:W0:Y:S02]  /*0320*/  LDC.64 R2, c[0x0][0x388] ;  /* 0x0000e200ff027b82 */ /* 0x000e240000000a00 */
[----:B0-----:R-:W-:-:S05]  /*0330*/  IMAD.WIDE R2, R7, 0x4, R2 ;  /* 0x0000000407027825 */ /* 0x001fca00078e0202 */
[----:B------:R-:W-:Y:S01]  /*0340*/  STG.E desc[UR10][R2.64], R9 ;  /* 0x0000000902007986 */ /* 0x000fe2000c10190a */
[----:B------:R-:W-:Y:S05]  /*0350*/  EXIT ;  /* 0x000000000000794d */ /* 0x000fea0003800000 */
.L_x_9:
        /* <DEDUP_REMOVED lines=10> */
.L_x_11:


//--------------------- .nv.shared.reserved.0     --------------------------
	.section	.nv.shared.reserved.0,"aw",@nobits
	.weak		__nv_reservedSMEM_offset_0_alias
	.size		__nv_reservedSMEM_offset_0_alias, 0, 64
	.other		__nv_reservedSMEM_offset_0_alias,@"STO_CUDA_RESERVED_SHARED STV_DEFAULT"
__nv_reservedSMEM_offset_0_alias:
	.zero		0
	.zero		64


//--------------------- .nv.constant0._Z31spatial_locality_strided_kernelPKfPfii --------------------------
	.section	.nv.constant0._Z31spatial_locality_strided_kernelPKfPfii,"a",@progbits
	.sectionflags	@""
	.align	4
.nv.constant0._Z31spatial_locality_strided_kernelPKfPfii:
	.zero		920


//--------------------- .nv.constant0._Z34spatial_locality_contiguous_kernelPKfPfi --------------------------
	.section	.nv.constant0._Z34spatial_locality_contiguous_kernelPKfPfi,"a",@progbits
	.sectionflags	@""
	.align	4
.nv.constant0._Z34spatial_locality_contiguous_kernelPKfPfi:
	.zero		916


//--------------------- SYMBOLS --------------------------

	.type		.nv.reservedSmem.offset0,@object
	.size		.nv.reservedSmem.offset0,0x4
